//
// Generated by NVIDIA NVVM Compiler
//
// Compiler Build ID: CL-36424714
// Cuda compilation tools, release 13.0, V13.0.88
// Based on NVVM 20.0.0
//

.version 9.0
.target sm_100
.address_size 64

	// .globl	_Z9vectorAddPKiS0_Pii

.visible .entry _Z9vectorAddPKiS0_Pii(
	.param .u64 .ptr .align 1 _Z9vectorAddPKiS0_Pii_param_0,
	.param .u64 .ptr .align 1 _Z9vectorAddPKiS0_Pii_param_1,
	.param .u64 .ptr .align 1 _Z9vectorAddPKiS0_Pii_param_2,
	.param .u32 _Z9vectorAddPKiS0_Pii_param_3
)
{
	.reg .pred 	%p<2>;
	.reg .b32 	%r<11>;
	.reg .b64 	%rd<11>;

	ld.param.u64 	%rd1, [_Z9vectorAddPKiS0_Pii_param_0];
	ld.param.u64 	%rd2, [_Z9vectorAddPKiS0_Pii_param_1];
	ld.param.u64 	%rd3, [_Z9vectorAddPKiS0_Pii_param_2];
	ld.param.u32 	%r2, [_Z9vectorAddPKiS0_Pii_param_3];
	mov.u32 	%r3, %ctaid.x;
	mov.u32 	%r4, %ntid.x;
	mov.u32 	%r5, %tid.x;
	mad.lo.s32 	%r1, %r3, %r4, %r5;
	setp.ge.s32 	%p1, %r1, %r2;
	@%p1 bra 	$L__BB0_2;
	cvta.to.global.u64 	%rd4, %rd1;
	cvta.to.global.u64 	%rd5, %rd2;
	cvta.to.global.u64 	%rd6, %rd3;
	mul.wide.s32 	%rd7, %r1, 4;
	add.s64 	%rd8, %rd4, %rd7;
	ld.global.nc.u32 	%r6, [%rd8];
	add.s64 	%rd9, %rd5, %rd7;
	ld.global.nc.u32 	%r7, [%rd9];
	add.s32 	%r8, %r7, %r6;
	add.s64 	%rd10, %rd6, %rd7;
	ld.global.u32 	%r9, [%rd10];
	add.s32 	%r10, %r8, %r9;
	st.global.u32 	[%rd10], %r10;
$L__BB0_2:
	ret;

}


// ===== COMPILED SASS (sm_100) =====

	.target	sm_100

	.elftype	@"ET_EXEC"


//--------------------- .note.nv.tkinfo           --------------------------
	.section	.note.nv.tkinfo,"",@"SHT_NOTE"
	.sectionflags	@"SHF_NOTE_NV_TKINFO"
	.tkinfo
        /*0018*/ 	.word	0x00000002
        /*0030*/ 	.string	""
        /*0030*/ 	.string	"ptxas"
        /*0030*/ 	.string	"Cuda compilation tools, release 13.0, V13.0.88"
        /*0030*/ 	.string	"Build cuda_13.0.r13.0/compiler.36424714_0"
        /*0030*/ 	.string	"-arch sm_100 -m 64 "



//--------------------- .note.nv.cuinfo           --------------------------
	.section	.note.nv.cuinfo,"",@"SHT_NOTE"
	.sectionflags	@"SHF_NOTE_NV_CUINFO"
        /*0018*/ 	.short	0x0002
        /*001a*/ 	.short	0x0064
        /*001c*/ 	.short	0x0082
	.zero		2


//--------------------- .nv.info                  --------------------------
	.section	.nv.info,"",@"SHT_CUDA_INFO"
	.align	4


	//----- nvinfo : EIATTR_REGCOUNT
	.align		4
        /*0000*/ 	.byte	0x04, 0x2f
        /*0002*/ 	.short	(.L_1 - .L_0)
	.align		4
.L_0:
        /*0004*/ 	.word	index@(_Z9vectorAddPKiS0_Pii)
        /*0008*/ 	.word	0x0000000c


	//----- nvinfo : EIATTR_FRAME_SIZE
	.align		4
.L_1:
        /*000c*/ 	.byte	0x04, 0x11
        /*000e*/ 	.short	(.L_3 - .L_2)
	.align		4
.L_2:
        /*0010*/ 	.word	index@(_Z9vectorAddPKiS0_Pii)
        /*0014*/ 	.word	0x00000000


	//----- nvinfo : EIATTR_MIN_STACK_SIZE
	.align		4
.L_3:
        /*0018*/ 	.byte	0x04, 0x12
        /*001a*/ 	.short	(.L_5 - .L_4)
	.align		4
.L_4:
        /*001c*/ 	.word	index@(_Z9vectorAddPKiS0_Pii)
        /*0020*/ 	.word	0x00000000
.L_5:


//--------------------- .nv.compat                --------------------------
	.section	.nv.compat,"",@"SHT_CUDA_COMPAT_INFO"
	.align	4
        /*0000*/ 	.byte	0x02, 0x09, 0x00, 0x00, 0x02, 0x02, 0x01, 0x00, 0x02, 0x05, 0x05, 0x00, 0x03, 0x07, 0x01, 0x01
        /*0010*/ 	.byte	0x02, 0x03, 0x00, 0x00, 0x02, 0x06, 0x01, 0x00, 0x04, 0x0b, 0x08, 0x00, 0x09, 0x00, 0x00, 0x00
        /*0020*/ 	.byte	0x00, 0x00, 0x00, 0x00


//--------------------- .nv.info._Z9vectorAddPKiS0_Pii --------------------------
	.section	.nv.info._Z9vectorAddPKiS0_Pii,"",@"SHT_CUDA_INFO"
	.sectionflags	@""
	.align	4


	//----- nvinfo : EIATTR_CUDA_API_VERSION
	.align		4
        /*0000*/ 	.byte	0x04, 0x37
        /*0002*/ 	.short	(.L_7 - .L_6)
.L_6:
        /*0004*/ 	.word	0x00000082


	//----- nvinfo : EIATTR_KPARAM_INFO
	.align		4
.L_7:
        /*0008*/ 	.byte	0x04, 0x17
        /*000a*/ 	.short	(.L_9 - .L_8)
.L_8:
        /*000c*/ 	.word	0x00000000
        /*0010*/ 	.short	0x0003
        /*0012*/ 	.short	0x0018
        /*0014*/ 	.byte	0x00, 0xf0, 0x11, 0x00


	//----- nvinfo : EIATTR_KPARAM_INFO
	.align		4
.L_9:
        /*0018*/ 	.byte	0x04, 0x17
        /*001a*/ 	.short	(.L_11 - .L_10)
.L_10:
        /*001c*/ 	.word	0x00000000
        /*0020*/ 	.short	0x0002
        /*0022*/ 	.short	0x0010
        /*0024*/ 	.byte	0x00, 0xf5, 0x21, 0x00


	//----- nvinfo : EIATTR_KPARAM_INFO
	.align		4
.L_11:
        /*0028*/ 	.byte	0x04, 0x17
        /*002a*/ 	.short	(.L_13 - .L_12)
.L_12:
        /*002c*/ 	.word	0x00000000
        /*0030*/ 	.short	0x0001
        /*0032*/ 	.short	0x0008
        /*0034*/ 	.byte	0x00, 0xf5, 0x21, 0x00


	//----- nvinfo : EIATTR_KPARAM_INFO
	.align		4
.L_13:
        /*0038*/ 	.byte	0x04, 0x17
        /*003a*/ 	.short	(.L_15 - .L_14)
.L_14:
        /*003c*/ 	.word	0x00000000
        /*0040*/ 	.short	0x0000
        /*0042*/ 	.short	0x0000
        /*0044*/ 	.byte	0x00, 0xf5, 0x21, 0x00


	//----- nvinfo : EIATTR_SPARSE_MMA_MASK
	.align		4
.L_15:
        /*0048*/ 	.byte	0x03, 0x50
        /*004a*/ 	.short	0x0000


	//----- nvinfo : EIATTR_MAXREG_COUNT
	.align		4
        /*004c*/ 	.byte	0x03, 0x1b
        /*004e*/ 	.short	0x00ff


	//----- nvinfo : EIATTR_MERCURY_ISA_VERSION
	.align		4
        /*0050*/ 	.byte	0x03, 0x5f
        /*0052*/ 	.short	0x0101


	//----- nvinfo : EIATTR_VRC_CTA_INIT_COUNT
	.align		4
        /*0054*/ 	.byte	0x02, 0x4a
	.zero		1
	.zero		1


	//----- nvinfo : EIATTR_EXIT_INSTR_OFFSETS
	.align		4
        /*0058*/ 	.byte	0x04, 0x1c
        /*005a*/ 	.short	(.L_17 - .L_16)


	//   ....[0]....
.L_16:
        /*005c*/ 	.word	0x00000070


	//   ....[1]....
        /*0060*/ 	.word	0x00000140


	//----- nvinfo : EIATTR_CBANK_PARAM_SIZE
	.align		4
.L_17:
        /*0064*/ 	.byte	0x03, 0x19
        /*0066*/ 	.short	0x001c


	//----- nvinfo : EIATTR_PARAM_CBANK
	.align		4
        /*0068*/ 	.byte	0x04, 0x0a
        /*006a*/ 	.short	(.L_19 - .L_18)
	.align		4
.L_18:
        /*006c*/ 	.word	index@(.nv.constant0._Z9vectorAddPKiS0_Pii)
        /*0070*/ 	.short	0x0380
        /*0072*/ 	.short	0x001c


	//----- nvinfo : EIATTR_SW_WAR
	.align		4
.L_19:
        /*0074*/ 	.byte	0x04, 0x36
        /*0076*/ 	.short	(.L_21 - .L_20)
.L_20:
        /*0078*/ 	.word	0x00000008
.L_21:


//--------------------- .nv.callgraph             --------------------------
	.section	.nv.callgraph,"",@"SHT_CUDA_CALLGRAPH"
	.align	4
	.sectionentsize	8
	.align		4
        /*0000*/ 	.word	0x00000000
	.align		4
        /*0004*/ 	.word	0xffffffff
	.align		4
        /*0008*/ 	.word	0x00000000
	.align		4
        /*000c*/ 	.word	0xfffffffe
	.align		4
        /*0010*/ 	.word	0x00000000
	.align		4
        /*0014*/ 	.word	0xfffffffd
	.align		4
        /*0018*/ 	.word	0x00000000
	.align		4
        /*001c*/ 	.word	0xfffffffc


//--------------------- .text._Z9vectorAddPKiS0_Pii --------------------------
	.section	.text._Z9vectorAddPKiS0_Pii,"ax",@progbits
	.align	128
        .global         _Z9vectorAddPKiS0_Pii
        .type           _Z9vectorAddPKiS0_Pii,@function
        .size           _Z9vectorAddPKiS0_Pii,(.L_x_1 - _Z9vectorAddPKiS0_Pii)
        .other          _Z9vectorAddPKiS0_Pii,@"STO_CUDA_ENTRY STV_DEFAULT"
_Z9vectorAddPKiS0_Pii:
.text._Z9vectorAddPKiS0_Pii:
[----:B------:R-:W-:Y:S01]  /*0000*/  LDC R1, c[0x0][0x37c] ;  /* 0x0000df00ff017b82 */ /* 0x000fe20000000800 */
[----:B------:R-:W0:Y:S07]  /*0010*/  S2R R0, SR_TID.X ;  /* 0x0000000000007919 */ /* 0x000e2e0000002100 */
[----:B------:R-:W0:Y:S01]  /*0020*/  S2UR UR4, SR_CTAID.X ;  /* 0x00000000000479c3 */ /* 0x000e220000002500 */
[----:B------:R-:W1:Y:S07]  /*0030*/  LDCU UR5, c[0x0][0x398] ;  /* 0x00007300ff0577ac */ /* 0x000e6e0008000800 */
[----:B------:R-:W0:Y:S02]  /*0040*/  LDC R9, c[0x0][0x360] ;  /* 0x0000d800ff097b82 */ /* 0x000e240000000800 */
[----:B0-----:R-:W-:-:S05]  /*0050*/  IMAD R9, R9, UR4, R0 ;  /* 0x0000000409097c24 */ /* 0x001fca000f8e0200 */
[----:B-1----:R-:W-:-:S13]  /*0060*/  ISETP.GE.AND P0, PT, R9, UR5, PT ;  /* 0x0000000509007c0c */ /* 0x002fda000bf06270 */
[----:B------:R-:W-:Y:S05]  /*0070*/  @P0 EXIT ;  /* 0x000000000000094d */ /* 0x000fea0003800000 */
[----:B------:R-:W0:Y:S01]  /*0080*/  LDC.64 R2, c[0x0][0x380] ;  /* 0x0000e000ff027b82 */ /* 0x000e220000000a00 */
[----:B------:R-:W1:Y:S07]  /*0090*/  LDCU.64 UR4, c[0x0][0x358] ;  /* 0x00006b00ff0477ac */ /* 0x000e6e0008000a00 */
[----:B------:R-:W2:Y:S08]  /*00a0*/  LDC.64 R4, c[0x0][0x388] ;  /* 0x0000e200ff047b82 */ /* 0x000eb00000000a00 */
[----:B------:R-:W3:Y:S01]  /*00b0*/  LDC.64 R6, c[0x0][0x390] ;  /* 0x0000e400ff067b82 */ /* 0x000ee20000000a00 */
[----:B0-----:R-:W-:-:S06]  /*00c0*/  IMAD.WIDE R2, R9, 0x4, R2 ;  /* 0x0000000409027825 */ /* 0x001fcc00078e0202 */
[----:B-1----:R-:W4:Y:S01]  /*00d0*/  LDG.E.CONSTANT R2, desc[UR4][R2.64] ;  /* 0x0000000402027981 */ /* 0x002f22000c1e9900 */
[----:B--2---:R-:W-:-:S06]  /*00e0*/  IMAD.WIDE R4, R9, 0x4, R4 ;  /* 0x0000000409047825 */ /* 0x004fcc00078e0204 */
[----:B------:R-:W4:Y:S01]  /*00f0*/  LDG.E.CONSTANT R5, desc[UR4][R4.64] ;  /* 0x0000000404057981 */ /* 0x000f22000c1e9900 */
[----:B---3--:R-:W-:-:S05]  /*0100*/  IMAD.WIDE R6, R9, 0x4, R6 ;  /* 0x0000000409067825 */ /* 0x008fca00078e0206 */
[----:B------:R-:W4:Y:S02]  /*0110*/  LDG.E R0, desc[UR4][R6.64] ;  /* 0x0000000406007981 */ /* 0x000f24000c1e1900 */
[----:B----4-:R-:W-:-:S05]  /*0120*/  IADD3 R9, PT, PT, R0, R5, R2 ;  /* 0x0000000500097210 */ /* 0x010fca0007ffe002 */
[----:B------:R-:W-:Y:S01]  /*0130*/  STG.E desc[UR4][R6.64], R9 ;  /* 0x0000000906007986 */ /* 0x000fe2000c101904 */
[----:B------:R-:W-:Y:S05]  /*0140*/  EXIT ;  /* 0x000000000000794d */ /* 0x000fea0003800000 */
.L_x_0:
[----:B------:R-:W-:-:S00]  /*0150*/  BRA `(.L_x_0) ;  /* 0xfffffffc00fc7947 */ /* 0x000fc0000383ffff */
[----:B------:R-:W-:-:S00]  /*0160*/  NOP ;  /* 0x0000000000007918 */ /* 0x000fc00000000000 */
        /* <DEDUP_REMOVED lines=9> */
.L_x_1:


//--------------------- .nv.shared.reserved.0     --------------------------
	.section	.nv.shared.reserved.0,"aw",@nobits
	.weak		__nv_reservedSMEM_offset_0_alias
	.size		__nv_reservedSMEM_offset_0_alias, 0, 64
	.other		__nv_reservedSMEM_offset_0_alias,@"STO_CUDA_RESERVED_SHARED STV_DEFAULT"
__nv_reservedSMEM_offset_0_alias:
	.zero		0
	.zero		64


//--------------------- .nv.constant0._Z9vectorAddPKiS0_Pii --------------------------
	.section	.nv.constant0._Z9vectorAddPKiS0_Pii,"a",@progbits
	.sectionflags	@""
	.align	4
.nv.constant0._Z9vectorAddPKiS0_Pii:
	.zero		924


//--------------------- SYMBOLS --------------------------

	.type		.nv.reservedSmem.offset0,@object
	.size		.nv.reservedSmem.offset0,0x4
